	.headerflags	@"EF_CUDA_TEXMODE_UNIFIED EF_CUDA_64BIT_ADDRESS EF_CUDA_ACCELERATORS EF_CUDA_SM90 EF_CUDA_VIRTUAL_SM(EF_CUDA_SM90)"
	.elftype	@"ET_EXEC"


//--------------------- .nv.info                  --------------------------
	.section	.nv.info,"",@"SHT_CUDA_INFO"
	.align	4


	//----- nvinfo : EIATTR_REGCOUNT
	.align		4
        /*0000*/ 	.byte	0x04, 0x2f
        /*0002*/ 	.short	(.L_1 - .L_0)
	.align		4
.L_0:
        /*0004*/ 	.word	index@(triton_poi_fused_clone_3)
        /*0008*/ 	.word	0x00000012


	//----- nvinfo : EIATTR_MIN_STACK_SIZE
	.align		4
.L_1:
        /*000c*/ 	.byte	0x04, 0x12
        /*000e*/ 	.short	(.L_3 - .L_2)
	.align		4
.L_2:
        /*0010*/ 	.word	index@(triton_poi_fused_clone_3)
        /*0014*/ 	.word	0x00000000


	//----- nvinfo : EIATTR_FRAME_SIZE
	.align		4
.L_3:
        /*0018*/ 	.byte	0x04, 0x11
        /*001a*/ 	.short	(.L_5 - .L_4)
	.align		4
.L_4:
        /*001c*/ 	.word	index@(triton_poi_fused_clone_3)
        /*0020*/ 	.word	0x00000000


	//----- nvinfo : EIATTR_MIN_STACK_SIZE
	.align		4
.L_5:
        /*0024*/ 	.byte	0x04, 0x12
        /*0026*/ 	.short	(.L_7 - .L_6)
	.align		4
.L_6:
        /*0028*/ 	.word	index@(triton_poi_fused_clone_3)
        /*002c*/ 	.word	0x00000000
.L_7:


//--------------------- .nv.info.triton_poi_fused_clone_3 --------------------------
	.section	.nv.info.triton_poi_fused_clone_3,"",@"SHT_CUDA_INFO"
	.sectionflags	@""
	.align	4


	//----- nvinfo : EIATTR_CUDA_API_VERSION
	.align		4
        /*0000*/ 	.byte	0x04, 0x37
        /*0002*/ 	.short	(.L_9 - .L_8)
.L_8:
        /*0004*/ 	.word	0x0000007c


	//----- nvinfo : EIATTR_KPARAM_INFO
	.align		4
.L_9:
        /*0008*/ 	.byte	0x04, 0x17
        /*000a*/ 	.short	(.L_11 - .L_10)
.L_10:
        /*000c*/ 	.word	0x00000000
        /*0010*/ 	.short	0x0005
        /*0012*/ 	.short	0x0020
        /*0014*/ 	.byte	0x00, 0xf4, 0x21, 0x00


	//----- nvinfo : EIATTR_KPARAM_INFO
	.align		4
.L_11:
        /*0018*/ 	.byte	0x04, 0x17
        /*001a*/ 	.short	(.L_13 - .L_12)
.L_12:
        /*001c*/ 	.word	0x00000000
        /*0020*/ 	.short	0x0004
        /*0022*/ 	.short	0x0018
        /*0024*/ 	.byte	0x00, 0xf0, 0x11, 0x00


	//----- nvinfo : EIATTR_KPARAM_INFO
	.align		4
.L_13:
        /*0028*/ 	.byte	0x04, 0x17
        /*002a*/ 	.short	(.L_15 - .L_14)
.L_14:
        /*002c*/ 	.word	0x00000000
        /*0030*/ 	.short	0x0003
        /*0032*/ 	.short	0x0014
        /*0034*/ 	.byte	0x00, 0xf0, 0x11, 0x00


	//----- nvinfo : EIATTR_KPARAM_INFO
	.align		4
.L_15:
        /*0038*/ 	.byte	0x04, 0x17
        /*003a*/ 	.short	(.L_17 - .L_16)
.L_16:
        /*003c*/ 	.word	0x00000000
        /*0040*/ 	.short	0x0002
        /*0042*/ 	.short	0x0010
        /*0044*/ 	.byte	0x00, 0xf0, 0x11, 0x00


	//----- nvinfo : EIATTR_KPARAM_INFO
	.align		4
.L_17:
        /*0048*/ 	.byte	0x04, 0x17
        /*004a*/ 	.short	(.L_19 - .L_18)
.L_18:
        /*004c*/ 	.word	0x00000000
        /*0050*/ 	.short	0x0001
        /*0052*/ 	.short	0x0008
        /*0054*/ 	.byte	0x00, 0xf4, 0x21, 0x00


	//----- nvinfo : EIATTR_KPARAM_INFO
	.align		4
.L_19:
        /*0058*/ 	.byte	0x04, 0x17
        /*005a*/ 	.short	(.L_21 - .L_20)
.L_20:
        /*005c*/ 	.word	0x00000000
        /*0060*/ 	.short	0x0000
        /*0062*/ 	.short	0x0000
        /*0064*/ 	.byte	0x00, 0xf4, 0x21, 0x00


	//----- nvinfo : EIATTR_SPARSE_MMA_MASK
	.align		4
.L_21:
        /*0068*/ 	.byte	0x03, 0x50
        /*006a*/ 	.short	0x0000


	//----- nvinfo : EIATTR_MAXREG_COUNT
	.align		4
        /*006c*/ 	.byte	0x03, 0x1b
        /*006e*/ 	.short	0x00ff


	//----- nvinfo : EIATTR_EXIT_INSTR_OFFSETS
	.align		4
        /*0070*/ 	.byte	0x04, 0x1c
        /*0072*/ 	.short	(.L_23 - .L_22)


	//   ....[0]....
.L_22:
        /*0074*/ 	.word	0x00000450


	//----- nvinfo : EIATTR_REQNTID
	.align		4
.L_23:
        /*0078*/ 	.byte	0x04, 0x10
        /*007a*/ 	.short	(.L_25 - .L_24)
.L_24:
        /*007c*/ 	.word	0x00000040
        /*0080*/ 	.word	0x00000001
        /*0084*/ 	.word	0x00000001


	//----- nvinfo : EIATTR_CBANK_PARAM_SIZE
	.align		4
.L_25:
        /*0088*/ 	.byte	0x03, 0x19
        /*008a*/ 	.short	0x0028


	//----- nvinfo : EIATTR_PARAM_CBANK
	.align		4
        /*008c*/ 	.byte	0x04, 0x0a
        /*008e*/ 	.short	(.L_27 - .L_26)
	.align		4
.L_26:
        /*0090*/ 	.word	index@(.nv.constant0.triton_poi_fused_clone_3)
        /*0094*/ 	.short	0x0210
        /*0096*/ 	.short	0x0028


	//----- nvinfo : EIATTR_SW_WAR
	.align		4
.L_27:
        /*0098*/ 	.byte	0x04, 0x36
        /*009a*/ 	.short	(.L_29 - .L_28)
.L_28:
        /*009c*/ 	.word	0x00000008
.L_29:


//--------------------- .nv.callgraph             --------------------------
	.section	.nv.callgraph,"",@"SHT_CUDA_CALLGRAPH"
	.align	4
	.sectionentsize	8
	.align		4
        /*0000*/ 	.word	0x00000000
	.align		4
        /*0004*/ 	.word	0xffffffff
	.align		4
        /*0008*/ 	.word	0x00000000
	.align		4
        /*000c*/ 	.word	0xfffffffe
	.align		4
        /*0010*/ 	.word	0x00000000
	.align		4
        /*0014*/ 	.word	0xfffffffd
	.align		4
        /*0018*/ 	.word	0x00000000
	.align		4
        /*001c*/ 	.word	0xfffffffc


//--------------------- .text.triton_poi_fused_clone_3 --------------------------
	.section	.text.triton_poi_fused_clone_3,"ax",@progbits
	.align	128
        .global         triton_poi_fused_clone_3
        .type           triton_poi_fused_clone_3,@function
        .size           triton_poi_fused_clone_3,(.L_x_1 - triton_poi_fused_clone_3)
        .other          triton_poi_fused_clone_3,@"STO_CUDA_ENTRY STV_DEFAULT"
triton_poi_fused_clone_3:
.text.triton_poi_fused_clone_3:
[----:B------:R-:W-:Y:S08]  /*0000*/  LDC R1, c[0x0][0x28] ;  /* 0x00000a00ff017b82 */ /* 0x000ff00000000800 */
[----:B------:R-:W1:Y:S01]  /*0010*/  LDC R11, c[0x0][0x220] ;  /* 0x00008800ff0b7b82 */ /* 0x000e620000000800 */
[----:B------:R-:W2:Y:S01]  /*0020*/  S2R R3, SR_TID.X ;  /* 0x0000000000037919 */ /* 0x000ea20000002100 */
[----:B------:R-:W-:Y:S01]  /*0030*/  ULDC.64 UR4, c[0x0][0x208] ;  /* 0x0000820000047ab9 */ /* 0x000fe20000000a00 */
[----:B------:R-:W3:Y:S05]  /*0040*/  S2R R4, SR_CTAID.X ;  /* 0x0000000000047919 */ /* 0x000eea0000002500 */
[----:B------:R-:W4:Y:S01]  /*0050*/  LDC R0, c[0x0][0x224] ;  /* 0x00008900ff007b82 */ /* 0x000f220000000800 */
[----:B-1----:R-:W-:-:S02]  /*0060*/  IABS R2, R11 ;  /* 0x0000000b00027213 */ /* 0x002fc40000000000 */
[----:B------:R-:W-:Y:S02]  /*0070*/  ISETP.NE.AND P1, PT, R11, RZ, PT ;  /* 0x000000ff0b00720c */ /* 0x000fe40003f25270 */
[----:B------:R-:W1:Y:S01]  /*0080*/  I2F.RP R9, R2 ;  /* 0x0000000200097306 */ /* 0x000e620000209400 */
[----:B----4-:R-:W-:Y:S01]  /*0090*/  IABS R8, R0 ;  /* 0x0000000000087213 */ /* 0x010fe20000000000 */
[----:B--2---:R-:W-:-:S06]  /*00a0*/  IMAD.SHL.U32 R3, R3, 0x4, RZ ;  /* 0x0000000403037824 */ /* 0x004fcc00078e00ff */
[----:B------:R-:W2:Y:S01]  /*00b0*/  I2F.RP R10, R8 ;  /* 0x00000008000a7306 */ /* 0x000ea20000209400 */
[----:B---3--:R-:W-:Y:S02]  /*00c0*/  SHF.R.S32.HI R12, RZ, 0x17, R4 ;  /* 0x00000017ff0c7819 */ /* 0x008fe40000011404 */
[----:B------:R-:W-:-:S04]  /*00d0*/  LOP3.LUT R3, R3, 0xfc, RZ, 0xc0, !PT ;  /* 0x000000fc03037812 */ /* 0x000fc800078ec0ff */
[----:B------:R-:W-:Y:S01]  /*00e0*/  LEA R3, R4, R3, 0x8 ;  /* 0x0000000304037211 */ /* 0x000fe200078e40ff */
[----:B-1----:R-:W1:Y:S01]  /*00f0*/  MUFU.RCP R9, R9 ;  /* 0x0000000900097308 */ /* 0x002e620000001000 */
[----:B------:R-:W-:Y:S02]  /*0100*/  SGXT R4, R12, 0x1 ;  /* 0x000000010c04781a */ /* 0x000fe40000000200 */
[----:B------:R-:W-:-:S05]  /*0110*/  IABS R12, R3 ;  /* 0x00000003000c7213 */ /* 0x000fca0000000000 */
[----:B--2---:R-:W2:Y:S01]  /*0120*/  MUFU.RCP R10, R10 ;  /* 0x0000000a000a7308 */ /* 0x004ea20000001000 */
[----:B-1----:R-:W-:Y:S01]  /*0130*/  VIADD R5, R9, 0xffffffe ;  /* 0x0ffffffe09057836 */ /* 0x002fe20000000000 */
[----:B------:R-:W-:Y:S01]  /*0140*/  LEA.HI R9, R4, R3, RZ, 0x7 ;  /* 0x0000000304097211 */ /* 0x000fe200078f38ff */
[----:B------:R-:W-:-:S05]  /*0150*/  HFMA2.MMA R4, -RZ, RZ, 0, 0 ;  /* 0x00000000ff047435 */ /* 0x000fca00000001ff */
[----:B------:R-:W1:Y:S01]  /*0160*/  F2I.FTZ.U32.TRUNC.NTZ R5, R5 ;  /* 0x0000000500057305 */ /* 0x000e62000021f000 */
[----:B--2---:R-:W-:Y:S01]  /*0170*/  VIADD R6, R10, 0xffffffe ;  /* 0x0ffffffe0a067836 */ /* 0x004fe20000000000 */
[----:B------:R-:W-:-:S04]  /*0180*/  SHF.R.S32.HI R10, RZ, 0x7, R9 ;  /* 0x00000007ff0a7819 */ /* 0x000fc80000011409 */
[----:B------:R-:W-:Y:S02]  /*0190*/  ISETP.GE.AND P2, PT, R10, RZ, PT ;  /* 0x000000ff0a00720c */ /* 0x000fe40003f46270 */
[----:B------:R2:W3:Y:S01]  /*01a0*/  F2I.FTZ.U32.TRUNC.NTZ R7, R6 ;  /* 0x0000000600077305 */ /* 0x0004e2000021f000 */
[----:B-1----:R-:W-:Y:S01]  /*01b0*/  IMAD.MOV R13, RZ, RZ, -R5 ;  /* 0x000000ffff0d7224 */ /* 0x002fe200078e0a05 */
[----:B--2---:R-:W-:-:S03]  /*01c0*/  IABS R6, R10 ;  /* 0x0000000a00067213 */ /* 0x004fc60000000000 */
[----:B------:R-:W-:-:S04]  /*01d0*/  IMAD R13, R13, R2, RZ ;  /* 0x000000020d0d7224 */ /* 0x000fc800078e02ff */
[----:B------:R-:W-:-:S04]  /*01e0*/  IMAD.HI.U32 R4, R5, R13, R4 ;  /* 0x0000000d05047227 */ /* 0x000fc800078e0004 */
[----:B---3--:R-:W-:Y:S02]  /*01f0*/  IMAD.MOV R15, RZ, RZ, -R7 ;  /* 0x000000ffff0f7224 */ /* 0x008fe400078e0a07 */
[----:B------:R-:W-:Y:S02]  /*0200*/  IMAD.MOV.U32 R5, RZ, RZ, R6 ;  /* 0x000000ffff057224 */ /* 0x000fe400078e0006 */
[----:B------:R-:W-:Y:S02]  /*0210*/  IMAD R13, R15, R8, RZ ;  /* 0x000000080f0d7224 */ /* 0x000fe400078e02ff */
[----:B------:R-:W-:Y:S02]  /*0220*/  IMAD.MOV.U32 R6, RZ, RZ, RZ ;  /* 0x000000ffff067224 */ /* 0x000fe400078e00ff */
[----:B------:R-:W-:-:S04]  /*0230*/  IMAD.HI.U32 R4, R4, R5, RZ ;  /* 0x0000000504047227 */ /* 0x000fc800078e00ff */
[----:B------:R-:W-:Y:S01]  /*0240*/  IMAD.HI.U32 R6, R7, R13, R6 ;  /* 0x0000000d07067227 */ /* 0x000fe200078e0006 */
[----:B------:R-:W-:-:S03]  /*0250*/  MOV R13, R12 ;  /* 0x0000000c000d7202 */ /* 0x000fc60000000f00 */
[----:B------:R-:W-:Y:S02]  /*0260*/  IMAD.MOV R4, RZ, RZ, -R4 ;  /* 0x000000ffff047224 */ /* 0x000fe400078e0a04 */
[----:B------:R-:W-:-:S04]  /*0270*/  IMAD.HI.U32 R6, R6, R13, RZ ;  /* 0x0000000d06067227 */ /* 0x000fc800078e00ff */
[----:B------:R-:W-:Y:S01]  /*0280*/  IMAD R7, R2, R4, R5 ;  /* 0x0000000402077224 */ /* 0x000fe200078e0205 */
[----:B------:R-:W-:Y:S01]  /*0290*/  LOP3.LUT R4, R3, R0, RZ, 0x3c, !PT ;  /* 0x0000000003047212 */ /* 0x000fe200078e3cff */
[----:B------:R-:W-:-:S03]  /*02a0*/  IMAD.MOV R5, RZ, RZ, -R6 ;  /* 0x000000ffff057224 */ /* 0x000fc600078e0a06 */
[----:B------:R-:W-:Y:S01]  /*02b0*/  ISETP.GT.U32.AND P0, PT, R2, R7, PT ;  /* 0x000000070200720c */ /* 0x000fe20003f04070 */
[----:B------:R-:W-:-:S05]  /*02c0*/  IMAD R5, R8, R5, R13 ;  /* 0x0000000508057224 */ /* 0x000fca00078e020d */
[----:B------:R-:W-:-:S07]  /*02d0*/  ISETP.GT.U32.AND P4, PT, R8, R5, PT ;  /* 0x000000050800720c */ /* 0x000fce0003f84070 */
[----:B------:R-:W-:-:S04]  /*02e0*/  @!P0 IADD3 R7, R7, -R2, RZ ;  /* 0x8000000207078210 */ /* 0x000fc80007ffe0ff */
[----:B------:R-:W-:Y:S02]  /*02f0*/  ISETP.GT.U32.AND P0, PT, R2, R7, PT ;  /* 0x000000070200720c */ /* 0x000fe40003f04070 */
[----:B------:R-:W-:Y:S01]  /*0300*/  @!P4 IMAD.IADD R5, R5, 0x1, -R8 ;  /* 0x000000010505c824 */ /* 0x000fe200078e0a08 */
[----:B------:R-:W-:Y:S02]  /*0310*/  @!P4 IADD3 R6, R6, 0x1, RZ ;  /* 0x000000010606c810 */ /* 0x000fe40007ffe0ff */
[----:B------:R-:W-:Y:S02]  /*0320*/  ISETP.NE.AND P4, PT, R0, RZ, PT ;  /* 0x000000ff0000720c */ /* 0x000fe40003f85270 */
[----:B------:R-:W-:-:S06]  /*0330*/  ISETP.GE.U32.AND P3, PT, R5, R8, PT ;  /* 0x000000080500720c */ /* 0x000fcc0003f66070 */
[----:B------:R-:W-:Y:S01]  /*0340*/  @!P0 IMAD.IADD R7, R7, 0x1, -R2 ;  /* 0x0000000107078824 */ /* 0x000fe200078e0a02 */
[----:B------:R-:W-:Y:S02]  /*0350*/  ISETP.GE.AND P0, PT, R4, RZ, PT ;  /* 0x000000ff0400720c */ /* 0x000fe40003f06270 */
[----:B------:R-:W1:Y:S01]  /*0360*/  LDC.64 R4, c[0x0][0x210] ;  /* 0x00008400ff047b82 */ /* 0x000e620000000a00 */
[----:B------:R-:W-:Y:S01]  /*0370*/  LOP3.LUT R2, R9, 0xffffff80, RZ, 0xc0, !PT ;  /* 0xffffff8009027812 */ /* 0x000fe200078ec0ff */
[----:B------:R-:W-:Y:S01]  /*0380*/  @!P2 IMAD.MOV R7, RZ, RZ, -R7 ;  /* 0x000000ffff07a224 */ /* 0x000fe200078e0a07 */
[----:B------:R-:W-:Y:S01]  /*0390*/  @!P1 LOP3.LUT R7, RZ, R11, RZ, 0x33, !PT ;  /* 0x0000000bff079212 */ /* 0x000fe200078e33ff */
[----:B------:R-:W-:Y:S02]  /*03a0*/  @P3 VIADD R6, R6, 0x1 ;  /* 0x0000000106063836 */ /* 0x000fe40000000000 */
[----:B------:R-:W-:-:S04]  /*03b0*/  IMAD.IADD R2, R3, 0x1, -R2 ;  /* 0x0000000103027824 */ /* 0x000fc800078e0a02 */
[----:B------:R-:W-:Y:S01]  /*03c0*/  IMAD R7, R7, 0x400, R2 ;  /* 0x0000040007077824 */ /* 0x000fe200078e0202 */
[----:B------:R-:W-:Y:S02]  /*03d0*/  @!P0 IADD3 R6, -R6, RZ, RZ ;  /* 0x000000ff06068210 */ /* 0x000fe40007ffe1ff */
[----:B------:R-:W-:-:S04]  /*03e0*/  @!P4 LOP3.LUT R6, RZ, R0, RZ, 0x33, !PT ;  /* 0x00000000ff06c212 */ /* 0x000fc800078e33ff */
[----:B------:R-:W-:-:S05]  /*03f0*/  LEA R7, R6, R7, 0x7 ;  /* 0x0000000706077211 */ /* 0x000fca00078e38ff */
[----:B-1----:R-:W-:Y:S02]  /*0400*/  IMAD.WIDE R4, R7, 0x2, R4 ;  /* 0x0000000207047825 */ /* 0x002fe400078e0204 */
[----:B------:R-:W1:Y:S04]  /*0410*/  LDC.64 R6, c[0x0][0x218] ;  /* 0x00008600ff067b82 */ /* 0x000e680000000a00 */
[----:B------:R-:W2:Y:S01]  /*0420*/  LDG.E.EL.64 R4, desc[UR4][R4.64] ;  /* 0x0000000404047981 */ /* 0x000ea2000c2e1b00 */
[----:B-1----:R-:W-:-:S05]  /*0430*/  IMAD.WIDE R2, R3, 0x2, R6 ;  /* 0x0000000203027825 */ /* 0x002fca00078e0206 */
[----:B--2---:R-:W-:Y:S01]  /*0440*/  STG.E.64 desc[UR4][R2.64], R4 ;  /* 0x0000000402007986 */ /* 0x004fe2000c101b04 */
[----:B------:R-:W-:Y:S05]  /*0450*/  EXIT ;  /* 0x000000000000794d */ /* 0x000fea0003800000 */
.L_x_0:
[----:B------:R-:W-:-:S00]  /*0460*/  BRA `(.L_x_0) ;  /* 0xfffffffc00fc7947 */ /* 0x000fc0000383ffff */
[----:B------:R-:W-:-:S00]  /*0470*/  NOP ;  /* 0x0000000000007918 */ /* 0x000fc00000000000 */
        /* <DEDUP_REMOVED lines=8> */
.L_x_1:


//--------------------- .nv.constant0.triton_poi_fused_clone_3 --------------------------
	.section	.nv.constant0.triton_poi_fused_clone_3,"a",@progbits
	.sectionflags	@""
	.align	4
.nv.constant0.triton_poi_fused_clone_3:
	.zero		568
